//
// Generated by NVIDIA NVVM Compiler
//
// Compiler Build ID: CL-36424714
// Cuda compilation tools, release 13.0, V13.0.88
// Based on NVVM 20.0.0
//

.version 9.0
.target sm_100
.address_size 64

	// .globl	_Z6kernel4DataPi
.global .attribute(.managed) .align 4 .u32 sum;

.visible .entry _Z6kernel4DataPi(
	.param .align 8 .b8 _Z6kernel4DataPi_param_0[16],
	.param .u64 .ptr .align 1 _Z6kernel4DataPi_param_1
)
{
	.reg .pred 	%p<2>;
	.reg .b32 	%r<8>;
	.reg .b64 	%rd<7>;

	ld.param.u64 	%rd1, [_Z6kernel4DataPi_param_0+8];
	ld.param.u32 	%r2, [_Z6kernel4DataPi_param_0];
	ld.param.u64 	%rd2, [_Z6kernel4DataPi_param_1];
	mov.u32 	%r3, %ctaid.x;
	mov.u32 	%r4, %ntid.x;
	mov.u32 	%r5, %tid.x;
	mad.lo.s32 	%r1, %r3, %r4, %r5;
	setp.ge.s32 	%p1, %r1, %r2;
	@%p1 bra 	$L__BB0_2;
	cvta.to.global.u64 	%rd3, %rd1;
	cvta.to.global.u64 	%rd4, %rd2;
	mul.wide.s32 	%rd5, %r1, 4;
	add.s64 	%rd6, %rd3, %rd5;
	ld.global.u32 	%r6, [%rd6];
	atom.global.add.u32 	%r7, [%rd4], %r6;
$L__BB0_2:
	ret;

}


// ===== COMPILED SASS (sm_100) =====

	.target	sm_100

	.elftype	@"ET_EXEC"


//--------------------- .note.nv.tkinfo           --------------------------
	.section	.note.nv.tkinfo,"",@"SHT_NOTE"
	.sectionflags	@"SHF_NOTE_NV_TKINFO"
	.tkinfo
        /*0018*/ 	.word	0x00000002
        /*0030*/ 	.string	""
        /*0030*/ 	.string	"ptxas"
        /*0030*/ 	.string	"Cuda compilation tools, release 13.0, V13.0.88"
        /*0030*/ 	.string	"Build cuda_13.0.r13.0/compiler.36424714_0"
        /*0030*/ 	.string	"-arch sm_100 -m 64 "



//--------------------- .note.nv.cuinfo           --------------------------
	.section	.note.nv.cuinfo,"",@"SHT_NOTE"
	.sectionflags	@"SHF_NOTE_NV_CUINFO"
        /*0018*/ 	.short	0x0002
        /*001a*/ 	.short	0x0064
        /*001c*/ 	.short	0x0082
	.zero		2


//--------------------- .nv.info                  --------------------------
	.section	.nv.info,"",@"SHT_CUDA_INFO"
	.align	4


	//----- nvinfo : EIATTR_REGCOUNT
	.align		4
        /*0000*/ 	.byte	0x04, 0x2f
        /*0002*/ 	.short	(.L_2 - .L_1)
	.align		4
.L_1:
        /*0004*/ 	.word	index@(_Z6kernel4DataPi)
        /*0008*/ 	.word	0x0000000a


	//----- nvinfo : EIATTR_FRAME_SIZE
	.align		4
.L_2:
        /*000c*/ 	.byte	0x04, 0x11
        /*000e*/ 	.short	(.L_4 - .L_3)
	.align		4
.L_3:
        /*0010*/ 	.word	index@(_Z6kernel4DataPi)
        /*0014*/ 	.word	0x00000000


	//----- nvinfo : EIATTR_MIN_STACK_SIZE
	.align		4
.L_4:
        /*0018*/ 	.byte	0x04, 0x12
        /*001a*/ 	.short	(.L_6 - .L_5)
	.align		4
.L_5:
        /*001c*/ 	.word	index@(_Z6kernel4DataPi)
        /*0020*/ 	.word	0x00000000
.L_6:


//--------------------- .nv.compat                --------------------------
	.section	.nv.compat,"",@"SHT_CUDA_COMPAT_INFO"
	.align	4
        /*0000*/ 	.byte	0x02, 0x09, 0x00, 0x00, 0x02, 0x02, 0x01, 0x00, 0x02, 0x05, 0x05, 0x00, 0x03, 0x07, 0x01, 0x01
        /*0010*/ 	.byte	0x02, 0x03, 0x00, 0x00, 0x02, 0x06, 0x01, 0x00, 0x04, 0x0b, 0x08, 0x00, 0x09, 0x00, 0x00, 0x00
        /*0020*/ 	.byte	0x00, 0x00, 0x00, 0x00


//--------------------- .nv.info._Z6kernel4DataPi --------------------------
	.section	.nv.info._Z6kernel4DataPi,"",@"SHT_CUDA_INFO"
	.sectionflags	@""
	.align	4


	//----- nvinfo : EIATTR_CUDA_API_VERSION
	.align		4
        /*0000*/ 	.byte	0x04, 0x37
        /*0002*/ 	.short	(.L_8 - .L_7)
.L_7:
        /*0004*/ 	.word	0x00000082


	//----- nvinfo : EIATTR_KPARAM_INFO
	.align		4
.L_8:
        /*0008*/ 	.byte	0x04, 0x17
        /*000a*/ 	.short	(.L_10 - .L_9)
.L_9:
        /*000c*/ 	.word	0x00000000
        /*0010*/ 	.short	0x0001
        /*0012*/ 	.short	0x0010
        /*0014*/ 	.byte	0x00, 0xf5, 0x21, 0x00


	//----- nvinfo : EIATTR_KPARAM_INFO
	.align		4
.L_10:
        /*0018*/ 	.byte	0x04, 0x17
        /*001a*/ 	.short	(.L_12 - .L_11)
.L_11:
        /*001c*/ 	.word	0x00000000
        /*0020*/ 	.short	0x0000
        /*0022*/ 	.short	0x0000
        /*0024*/ 	.byte	0x00, 0xf0, 0x41, 0x00


	//----- nvinfo : EIATTR_SPARSE_MMA_MASK
	.align		4
.L_12:
        /*0028*/ 	.byte	0x03, 0x50
        /*002a*/ 	.short	0x0000


	//----- nvinfo : EIATTR_MAXREG_COUNT
	.align		4
        /*002c*/ 	.byte	0x03, 0x1b
        /*002e*/ 	.short	0x00ff


	//----- nvinfo : EIATTR_MERCURY_ISA_VERSION
	.align		4
        /*0030*/ 	.byte	0x03, 0x5f
        /*0032*/ 	.short	0x0101


	//----- nvinfo : EIATTR_INT_WARP_WIDE_INSTR_OFFSETS
	.align		4
        /*0034*/ 	.byte	0x04, 0x31
        /*0036*/ 	.short	(.L_14 - .L_13)


	//   ....[0]....
.L_13:
        /*0038*/ 	.word	0x000000d0


	//   ....[1]....
        /*003c*/ 	.word	0x00000110


	//----- nvinfo : EIATTR_VRC_CTA_INIT_COUNT
	.align		4
.L_14:
        /*0040*/ 	.byte	0x02, 0x4a
	.zero		1
	.zero		1


	//----- nvinfo : EIATTR_EXIT_INSTR_OFFSETS
	.align		4
        /*0044*/ 	.byte	0x04, 0x1c
        /*0046*/ 	.short	(.L_16 - .L_15)


	//   ....[0]....
.L_15:
        /*0048*/ 	.word	0x00000070


	//   ....[1]....
        /*004c*/ 	.word	0x00000140


	//----- nvinfo : EIATTR_CBANK_PARAM_SIZE
	.align		4
.L_16:
        /*0050*/ 	.byte	0x03, 0x19
        /*0052*/ 	.short	0x0018


	//----- nvinfo : EIATTR_PARAM_CBANK
	.align		4
        /*0054*/ 	.byte	0x04, 0x0a
        /*0056*/ 	.short	(.L_18 - .L_17)
	.align		4
.L_17:
        /*0058*/ 	.word	index@(.nv.constant0._Z6kernel4DataPi)
        /*005c*/ 	.short	0x0380
        /*005e*/ 	.short	0x0018


	//----- nvinfo : EIATTR_SW_WAR
	.align		4
.L_18:
        /*0060*/ 	.byte	0x04, 0x36
        /*0062*/ 	.short	(.L_20 - .L_19)
.L_19:
        /*0064*/ 	.word	0x00000008
.L_20:


//--------------------- .nv.callgraph             --------------------------
	.section	.nv.callgraph,"",@"SHT_CUDA_CALLGRAPH"
	.align	4
	.sectionentsize	8
	.align		4
        /*0000*/ 	.word	0x00000000
	.align		4
        /*0004*/ 	.word	0xffffffff
	.align		4
        /*0008*/ 	.word	0x00000000
	.align		4
        /*000c*/ 	.word	0xfffffffe
	.align		4
        /*0010*/ 	.word	0x00000000
	.align		4
        /*0014*/ 	.word	0xfffffffd
	.align		4
        /*0018*/ 	.word	0x00000000
	.align		4
        /*001c*/ 	.word	0xfffffffc


//--------------------- .nv.constant4             --------------------------
	.section	.nv.constant4,"a",@progbits
	.align	8
	.align		8
.nv.constant4:
        /*0000*/ 	.dword	sum


//--------------------- .text._Z6kernel4DataPi    --------------------------
	.section	.text._Z6kernel4DataPi,"ax",@progbits
	.align	128
        .global         _Z6kernel4DataPi
        .type           _Z6kernel4DataPi,@function
        .size           _Z6kernel4DataPi,(.L_x_1 - _Z6kernel4DataPi)
        .other          _Z6kernel4DataPi,@"STO_CUDA_ENTRY STV_DEFAULT"
_Z6kernel4DataPi:
.text._Z6kernel4DataPi:
[----:B------:R-:W-:Y:S01]  /*0000*/  LDC R1, c[0x0][0x37c] ;  /* 0x0000df00ff017b82 */ /* 0x000fe20000000800 */
[----:B------:R-:W0:Y:S07]  /*0010*/  S2R R0, SR_TID.X ;  /* 0x0000000000007919 */ /* 0x000e2e0000002100 */
[----:B------:R-:W0:Y:S01]  /*0020*/  S2UR UR4, SR_CTAID.X ;  /* 0x00000000000479c3 */ /* 0x000e220000002500 */
[----:B------:R-:W1:Y:S07]  /*0030*/  LDCU UR5, c[0x0][0x380] ;  /* 0x00007000ff0577ac */ /* 0x000e6e0008000800 */
[----:B------:R-:W0:Y:S02]  /*0040*/  LDC R5, c[0x0][0x360] ;  /* 0x0000d800ff057b82 */ /* 0x000e240000000800 */
[----:B0-----:R-:W-:-:S05]  /*0050*/  IMAD R5, R5, UR4, R0 ;  /* 0x0000000405057c24 */ /* 0x001fca000f8e0200 */
[----:B-1----:R-:W-:-:S13]  /*0060*/  ISETP.GE.AND P0, PT, R5, UR5, PT ;  /* 0x0000000505007c0c */ /* 0x002fda000bf06270 */
[----:B------:R-:W-:Y:S05]  /*0070*/  @P0 EXIT ;  /* 0x000000000000094d */ /* 0x000fea0003800000 */
[----:B------:R-:W0:Y:S01]  /*0080*/  LDC.64 R2, c[0x0][0x388] ;  /* 0x0000e200ff027b82 */ /* 0x000e220000000a00 */
[----:B------:R-:W1:Y:S01]  /*0090*/  LDCU.64 UR6, c[0x0][0x358] ;  /* 0x00006b00ff0677ac */ /* 0x000e620008000a00 */
[----:B0-----:R-:W-:-:S06]  /*00a0*/  IMAD.WIDE R2, R5, 0x4, R2 ;  /* 0x0000000405027825 */ /* 0x001fcc00078e0202 */
[----:B-1----:R-:W2:Y:S01]  /*00b0*/  LDG.E R2, desc[UR6][R2.64] ;  /* 0x0000000602027981 */ /* 0x002ea2000c1e1900 */
[----:B------:R-:W0:Y:S01]  /*00c0*/  LDC.64 R4, c[0x0][0x390] ;  /* 0x0000e400ff047b82 */ /* 0x000e220000000a00 */
[----:B------:R-:W-:Y:S01]  /*00d0*/  VOTEU.ANY UR4, UPT, PT ;  /* 0x0000000000047886 */ /* 0x000fe200038e0100 */
[----:B------:R-:W1:Y:S01]  /*00e0*/  S2R R0, SR_LANEID ;  /* 0x0000000000007919 */ /* 0x000e620000000000 */
[----:B------:R-:W-:-:S06]  /*00f0*/  UFLO.U32 UR4, UR4 ;  /* 0x00000004000472bd */ /* 0x000fcc00080e0000 */
[----:B-1----:R-:W-:Y:S01]  /*0100*/  ISETP.EQ.U32.AND P0, PT, R0, UR4, PT ;  /* 0x0000000400007c0c */ /* 0x002fe2000bf02070 */
[----:B--2---:R-:W1:Y:S02]  /*0110*/  REDUX.SUM UR5, R2 ;  /* 0x00000000020573c4 */ /* 0x004e64000000c000 */
[----:B-1----:R-:W-:-:S10]  /*0120*/  MOV R7, UR5 ;  /* 0x0000000500077c02 */ /* 0x002fd40008000f00 */
[----:B0-----:R-:W-:Y:S01]  /*0130*/  @P0 REDG.E.ADD.STRONG.GPU desc[UR6][R4.64], R7 ;  /* 0x000000070400098e */ /* 0x001fe2000c12e106 */
[----:B------:R-:W-:Y:S05]  /*0140*/  EXIT ;  /* 0x000000000000794d */ /* 0x000fea0003800000 */
.L_x_0:
[----:B------:R-:W-:-:S00]  /*0150*/  BRA `(.L_x_0) ;  /* 0xfffffffc00fc7947 */ /* 0x000fc0000383ffff */
[----:B------:R-:W-:-:S00]  /*0160*/  NOP ;  /* 0x0000000000007918 */ /* 0x000fc00000000000 */
        /* <DEDUP_REMOVED lines=9> */
.L_x_1:


//--------------------- .nv.shared.reserved.0     --------------------------
	.section	.nv.shared.reserved.0,"aw",@nobits
	.weak		__nv_reservedSMEM_offset_0_alias
	.size		__nv_reservedSMEM_offset_0_alias, 0, 64
	.other		__nv_reservedSMEM_offset_0_alias,@"STO_CUDA_RESERVED_SHARED STV_DEFAULT"
__nv_reservedSMEM_offset_0_alias:
	.zero		0
	.zero		64


//--------------------- .nv.global                --------------------------
	.section	.nv.global,"aw",@nobits
	.align	4
.nv.global:
	.type		sum,@object
	.size		sum,(.L_0 - sum)
	.other		sum,@"STV_DEFAULT STO_CUDA_MANAGED"
sum:
	.zero		4
.L_0:


//--------------------- .nv.constant0._Z6kernel4DataPi --------------------------
	.section	.nv.constant0._Z6kernel4DataPi,"a",@progbits
	.sectionflags	@""
	.align	4
.nv.constant0._Z6kernel4DataPi:
	.zero		920


//--------------------- SYMBOLS --------------------------

	.type		.nv.reservedSmem.offset0,@object
	.size		.nv.reservedSmem.offset0,0x4
